//
// Generated by NVIDIA NVVM Compiler
//
// Compiler Build ID: CL-36424714
// Cuda compilation tools, release 13.0, V13.0.88
// Based on NVVM 20.0.0
//

.version 9.0
.target sm_100
.address_size 64

	// .globl	_Z6kernelPiS_
.extern .func  (.param .b32 func_retval0) vprintf
(
	.param .b64 vprintf_param_0,
	.param .b64 vprintf_param_1
)
;
.global .align 1 .b8 $str[10] = {37, 100, 120, 37, 100, 61, 37, 100, 10};

.visible .entry _Z6kernelPiS_(
	.param .u64 .ptr .align 1 _Z6kernelPiS__param_0,
	.param .u64 .ptr .align 1 _Z6kernelPiS__param_1
)
{
	.local .align 8 .b8 	__local_depot0[16];
	.reg .b64 	%SP;
	.reg .b64 	%SPL;
	.reg .pred 	%p<4>;
	.reg .b32 	%r<16>;
	.reg .b64 	%rd<5>;

	mov.u64 	%SPL, __local_depot0;
	cvta.local.u64 	%SP, %SPL;
	mov.u32 	%r3, %ctaid.x;
	mov.u32 	%r4, %ntid.x;
	mov.u32 	%r5, %tid.x;
	mad.lo.s32 	%r1, %r3, %r4, %r5;
	mov.u32 	%r6, %ctaid.y;
	mov.u32 	%r7, %ntid.y;
	mov.u32 	%r8, %tid.y;
	mad.lo.s32 	%r9, %r6, %r7, %r8;
	setp.gt.s32 	%p1, %r1, 8;
	setp.gt.u32 	%p2, %r9, 8;
	or.pred  	%p3, %p1, %p2;
	@%p3 bra 	$L__BB0_2;
	add.u64 	%rd1, %SP, 0;
	add.u64 	%rd2, %SPL, 0;
	add.s32 	%r10, %r1, 1;
	add.s32 	%r11, %r9, 1;
	mad.lo.s32 	%r12, %r9, %r1, %r9;
	add.s32 	%r13, %r12, %r10;
	st.local.v2.u32 	[%rd2], {%r10, %r11};
	st.local.u32 	[%rd2+8], %r13;
	mov.u64 	%rd3, $str;
	cvta.global.u64 	%rd4, %rd3;
	{ // callseq 0, 0
	.param .b64 param0;
	st.param.b64 	[param0], %rd4;
	.param .b64 param1;
	st.param.b64 	[param1], %rd1;
	.param .b32 retval0;
	call.uni (retval0), 
	vprintf, 
	(
	param0, 
	param1
	);
	ld.param.b32 	%r14, [retval0];
	} // callseq 0
$L__BB0_2:
	ret;

}


// ===== COMPILED SASS (sm_100) =====

	.target	sm_100

	.elftype	@"ET_EXEC"


//--------------------- .note.nv.tkinfo           --------------------------
	.section	.note.nv.tkinfo,"",@"SHT_NOTE"
	.sectionflags	@"SHF_NOTE_NV_TKINFO"
	.tkinfo
        /*0018*/ 	.word	0x00000002
        /*0030*/ 	.string	""
        /*0030*/ 	.string	"ptxas"
        /*0030*/ 	.string	"Cuda compilation tools, release 13.0, V13.0.88"
        /*0030*/ 	.string	"Build cuda_13.0.r13.0/compiler.36424714_0"
        /*0030*/ 	.string	"-arch sm_100 -m 64 "



//--------------------- .note.nv.cuinfo           --------------------------
	.section	.note.nv.cuinfo,"",@"SHT_NOTE"
	.sectionflags	@"SHF_NOTE_NV_CUINFO"
        /*0018*/ 	.short	0x0002
        /*001a*/ 	.short	0x0064
        /*001c*/ 	.short	0x0082
	.zero		2


//--------------------- .nv.info                  --------------------------
	.section	.nv.info,"",@"SHT_CUDA_INFO"
	.align	4


	//----- nvinfo : EIATTR_REGCOUNT
	.align		4
        /*0000*/ 	.byte	0x04, 0x2f
        /*0002*/ 	.short	(.L_2 - .L_1)
	.align		4
.L_1:
        /*0004*/ 	.word	index@(_Z6kernelPiS_)
        /*0008*/ 	.word	0x00000018


	//----- nvinfo : EIATTR_FRAME_SIZE
	.align		4
.L_2:
        /*000c*/ 	.byte	0x04, 0x11
        /*000e*/ 	.short	(.L_4 - .L_3)
	.align		4
.L_3:
        /*0010*/ 	.word	index@(_Z6kernelPiS_)
        /*0014*/ 	.word	0x00000010


	//----- nvinfo : EIATTR_MIN_STACK_SIZE
	.align		4
.L_4:
        /*0018*/ 	.byte	0x04, 0x12
        /*001a*/ 	.short	(.L_6 - .L_5)
	.align		4
.L_5:
        /*001c*/ 	.word	index@(_Z6kernelPiS_)
        /*0020*/ 	.word	0x00000010
.L_6:


//--------------------- .nv.compat                --------------------------
	.section	.nv.compat,"",@"SHT_CUDA_COMPAT_INFO"
	.align	4
        /*0000*/ 	.byte	0x02, 0x09, 0x00, 0x00, 0x02, 0x02, 0x01, 0x00, 0x02, 0x05, 0x05, 0x00, 0x03, 0x07, 0x01, 0x01
        /*0010*/ 	.byte	0x02, 0x03, 0x00, 0x00, 0x02, 0x06, 0x01, 0x00, 0x04, 0x0b, 0x08, 0x00, 0x09, 0x00, 0x00, 0x00
        /*0020*/ 	.byte	0x00, 0x00, 0x00, 0x00


//--------------------- .nv.info._Z6kernelPiS_    --------------------------
	.section	.nv.info._Z6kernelPiS_,"",@"SHT_CUDA_INFO"
	.sectionflags	@""
	.align	4


	//----- nvinfo : EIATTR_CUDA_API_VERSION
	.align		4
        /*0000*/ 	.byte	0x04, 0x37
        /*0002*/ 	.short	(.L_8 - .L_7)
.L_7:
        /*0004*/ 	.word	0x00000082


	//----- nvinfo : EIATTR_KPARAM_INFO
	.align		4
.L_8:
        /*0008*/ 	.byte	0x04, 0x17
        /*000a*/ 	.short	(.L_10 - .L_9)
.L_9:
        /*000c*/ 	.word	0x00000000
        /*0010*/ 	.short	0x0001
        /*0012*/ 	.short	0x0008
        /*0014*/ 	.byte	0x00, 0xf5, 0x21, 0x00


	//----- nvinfo : EIATTR_KPARAM_INFO
	.align		4
.L_10:
        /*0018*/ 	.byte	0x04, 0x17
        /*001a*/ 	.short	(.L_12 - .L_11)
.L_11:
        /*001c*/ 	.word	0x00000000
        /*0020*/ 	.short	0x0000
        /*0022*/ 	.short	0x0000
        /*0024*/ 	.byte	0x00, 0xf5, 0x21, 0x00


	//----- nvinfo : EIATTR_SPARSE_MMA_MASK
	.align		4
.L_12:
        /*0028*/ 	.byte	0x03, 0x50
        /*002a*/ 	.short	0x0000


	//----- nvinfo : EIATTR_MAXREG_COUNT
	.align		4
        /*002c*/ 	.byte	0x03, 0x1b
        /*002e*/ 	.short	0x00ff


	//----- nvinfo : EIATTR_EXTERNS
	.align		4
        /*0030*/ 	.byte	0x04, 0x0f
        /*0032*/ 	.short	(.L_14 - .L_13)


	//   ....[0]....
	.align		4
.L_13:
        /*0034*/ 	.word	index@(vprintf)


	//----- nvinfo : EIATTR_MERCURY_ISA_VERSION
	.align		4
.L_14:
        /*0038*/ 	.byte	0x03, 0x5f
        /*003a*/ 	.short	0x0101


	//----- nvinfo : EIATTR_VRC_CTA_INIT_COUNT
	.align		4
        /*003c*/ 	.byte	0x02, 0x4a
	.zero		1
	.zero		1


	//----- nvinfo : EIATTR_SYSCALL_OFFSETS
	.align		4
        /*0040*/ 	.byte	0x04, 0x46
        /*0042*/ 	.short	(.L_16 - .L_15)


	//   ....[0]....
.L_15:
        /*0044*/ 	.word	0x000001d0


	//----- nvinfo : EIATTR_EXIT_INSTR_OFFSETS
	.align		4
.L_16:
        /*0048*/ 	.byte	0x04, 0x1c
        /*004a*/ 	.short	(.L_18 - .L_17)


	//   ....[0]....
.L_17:
        /*004c*/ 	.word	0x00000100


	//   ....[1]....
        /*0050*/ 	.word	0x000001e0


	//----- nvinfo : EIATTR_CRS_STACK_SIZE
	.align		4
.L_18:
        /*0054*/ 	.byte	0x04, 0x1e
        /*0056*/ 	.short	(.L_20 - .L_19)
.L_19:
        /*0058*/ 	.word	0x00000000


	//----- nvinfo : EIATTR_CBANK_PARAM_SIZE
	.align		4
.L_20:
        /*005c*/ 	.byte	0x03, 0x19
        /*005e*/ 	.short	0x0010


	//----- nvinfo : EIATTR_PARAM_CBANK
	.align		4
        /*0060*/ 	.byte	0x04, 0x0a
        /*0062*/ 	.short	(.L_22 - .L_21)
	.align		4
.L_21:
        /*0064*/ 	.word	index@(.nv.constant0._Z6kernelPiS_)
        /*0068*/ 	.short	0x0380
        /*006a*/ 	.short	0x0010


	//----- nvinfo : EIATTR_SW_WAR
	.align		4
.L_22:
        /*006c*/ 	.byte	0x04, 0x36
        /*006e*/ 	.short	(.L_24 - .L_23)
.L_23:
        /*0070*/ 	.word	0x00000008
.L_24:


//--------------------- .nv.callgraph             --------------------------
	.section	.nv.callgraph,"",@"SHT_CUDA_CALLGRAPH"
	.align	4
	.sectionentsize	8
	.align		4
        /*0000*/ 	.word	0x00000000
	.align		4
        /*0004*/ 	.word	0xffffffff
	.align		4
        /*0008*/ 	.word	index@(_Z6kernelPiS_)
	.align		4
        /*000c*/ 	.word	index@(vprintf)
	.align		4
        /*0010*/ 	.word	0x00000000
	.align		4
        /*0014*/ 	.word	0xfffffffe
	.align		4
        /*0018*/ 	.word	0x00000000
	.align		4
        /*001c*/ 	.word	0xfffffffd
	.align		4
        /*0020*/ 	.word	0x00000000
	.align		4
        /*0024*/ 	.word	0xfffffffc


//--------------------- .nv.constant4             --------------------------
	.section	.nv.constant4,"a",@progbits
	.align	8
	.align		8
.nv.constant4:
        /*0000*/ 	.dword	vprintf
	.align		8
        /*0008*/ 	.dword	$str


//--------------------- .text._Z6kernelPiS_       --------------------------
	.section	.text._Z6kernelPiS_,"ax",@progbits
	.align	128
        .global         _Z6kernelPiS_
        .type           _Z6kernelPiS_,@function
        .size           _Z6kernelPiS_,(.L_x_2 - _Z6kernelPiS_)
        .other          _Z6kernelPiS_,@"STO_CUDA_ENTRY STV_DEFAULT"
_Z6kernelPiS_:
.text._Z6kernelPiS_:
[----:B------:R-:W0:Y:S01]  /*0000*/  LDC R1, c[0x0][0x37c] ;  /* 0x0000df00ff017b82 */ /* 0x000e220000000800 */
[----:B------:R-:W1:Y:S01]  /*0010*/  S2R R0, SR_TID.Y ;  /* 0x0000000000007919 */ /* 0x000e620000002200 */
[----:B------:R-:W2:Y:S06]  /*0020*/  LDCU UR5, c[0x0][0x2fc] ;  /* 0x00005f80ff0577ac */ /* 0x000eac0008000800 */
[----:B------:R-:W3:Y:S01]  /*0030*/  LDC R2, c[0x0][0x360] ;  /* 0x0000d800ff027b82 */ /* 0x000ee20000000800 */
[----:B0-----:R-:W-:Y:S01]  /*0040*/  VIADD R1, R1, 0xfffffff0 ;  /* 0xfffffff001017836 */ /* 0x001fe20000000000 */
[----:B------:R-:W3:Y:S01]  /*0050*/  S2R R5, SR_TID.X ;  /* 0x0000000000057919 */ /* 0x000ee20000002100 */
[----:B------:R-:W0:Y:S05]  /*0060*/  LDCU UR4, c[0x0][0x2f8] ;  /* 0x00005f00ff0477ac */ /* 0x000e2a0008000800 */
[----:B------:R-:W1:Y:S08]  /*0070*/  S2UR UR7, SR_CTAID.Y ;  /* 0x00000000000779c3 */ /* 0x000e700000002600 */
[----:B------:R-:W1:Y:S01]  /*0080*/  LDC R3, c[0x0][0x364] ;  /* 0x0000d900ff037b82 */ /* 0x000e620000000800 */
[----:B0-----:R-:W-:-:S07]  /*0090*/  IADD3 R6, P1, PT, R1, UR4, RZ ;  /* 0x0000000401067c10 */ /* 0x001fce000ff3e0ff */
[----:B------:R-:W3:Y:S01]  /*00a0*/  S2UR UR6, SR_CTAID.X ;  /* 0x00000000000679c3 */ /* 0x000ee20000002500 */
[----:B--2---:R-:W-:Y:S01]  /*00b0*/  IADD3.X R7, PT, PT, RZ, UR5, RZ, P1, !PT ;  /* 0x00000005ff077c10 */ /* 0x004fe20008ffe4ff */
[----:B-1----:R-:W-:-:S05]  /*00c0*/  IMAD R3, R3, UR7, R0 ;  /* 0x0000000703037c24 */ /* 0x002fca000f8e0200 */
[----:B------:R-:W-:Y:S01]  /*00d0*/  ISETP.GT.U32.AND P0, PT, R3, 0x8, PT ;  /* 0x000000080300780c */ /* 0x000fe20003f04070 */
[----:B---3--:R-:W-:-:S05]  /*00e0*/  IMAD R2, R2, UR6, R5 ;  /* 0x0000000602027c24 */ /* 0x008fca000f8e0205 */
[----:B------:R-:W-:-:S13]  /*00f0*/  ISETP.GT.OR P0, PT, R2, 0x8, P0 ;  /* 0x000000080200780c */ /* 0x000fda0000704670 */
[----:B------:R-:W-:Y:S05]  /*0100*/  @P0 EXIT ;  /* 0x000000000000094d */ /* 0x000fea0003800000 */
[C---:B------:R-:W-:Y:S01]  /*0110*/  IMAD R5, R2.reuse, R3, R3 ;  /* 0x0000000302057224 */ /* 0x040fe200078e0203 */
[----:B------:R-:W-:Y:S01]  /*0120*/  MOV R8, 0x0 ;  /* 0x0000000000087802 */ /* 0x000fe20000000f00 */
[----:B------:R-:W-:Y:S01]  /*0130*/  VIADD R2, R2, 0x1 ;  /* 0x0000000102027836 */ /* 0x000fe20000000000 */
[----:B------:R-:W-:Y:S01]  /*0140*/  IADD3 R3, PT, PT, R3, 0x1, RZ ;  /* 0x0000000103037810 */ /* 0x000fe20007ffe0ff */
[----:B------:R-:W0:Y:S02]  /*0150*/  LDCU.64 UR4, c[0x4][0x8] ;  /* 0x01000100ff0477ac */ /* 0x000e240008000a00 */
[----:B------:R-:W-:Y:S01]  /*0160*/  IMAD.IADD R0, R2, 0x1, R5 ;  /* 0x0000000102007824 */ /* 0x000fe200078e0205 */
[----:B------:R-:W1:Y:S01]  /*0170*/  LDC.64 R8, c[0x4][R8] ;  /* 0x0100000008087b82 */ /* 0x000e620000000a00 */
[----:B------:R2:W-:Y:S04]  /*0180*/  STL.64 [R1], R2 ;  /* 0x0000000201007387 */ /* 0x0005e80000100a00 */
[----:B------:R2:W-:Y:S01]  /*0190*/  STL [R1+0x8], R0 ;  /* 0x0000080001007387 */ /* 0x0005e20000100800 */
[----:B0-----:R-:W-:Y:S01]  /*01a0*/  MOV R4, UR4 ;  /* 0x0000000400047c02 */ /* 0x001fe20008000f00 */
[----:B--2---:R-:W-:-:S07]  /*01b0*/  IMAD.U32 R5, RZ, RZ, UR5 ;  /* 0x00000005ff057e24 */ /* 0x004fce000f8e00ff */
[----:B------:R-:W-:-:S07]  /*01c0*/  LEPC R20, `(.L_x_0) ;  /* 0x000000001014794e */ /* 0x000fce0000000000 */
[----:B-1----:R-:W-:Y:S05]  /*01d0*/  CALL.ABS.NOINC R8 ;  /* 0x0000000008007343 */ /* 0x002fea0003c00000 */
.L_x_0:
[----:B------:R-:W-:Y:S05]  /*01e0*/  EXIT ;  /* 0x000000000000794d */ /* 0x000fea0003800000 */
.L_x_1:
[----:B------:R-:W-:-:S00]  /*01f0*/  BRA `(.L_x_1) ;  /* 0xfffffffc00fc7947 */ /* 0x000fc0000383ffff */
[----:B------:R-:W-:-:S00]  /*0200*/  NOP ;  /* 0x0000000000007918 */ /* 0x000fc00000000000 */
[----:B------:R-:W-:-:S00]  /*0210*/  NOP ;  /* 0x0000000000007918 */ /* 0x000fc00000000000 */
[----:B------:R-:W-:-:S00]  /*0220*/  NOP ;  /* 0x0000000000007918 */ /* 0x000fc00000000000 */
[----:B------:R-:W-:-:S00]  /*0230*/  NOP ;  /* 0x0000000000007918 */ /* 0x000fc00000000000 */
[----:B------:R-:W-:-:S00]  /*0240*/  NOP ;  /* 0x0000000000007918 */ /* 0x000fc00000000000 */
[----:B------:R-:W-:-:S00]  /*0250*/  NOP ;  /* 0x0000000000007918 */ /* 0x000fc00000000000 */
[----:B------:R-:W-:-:S00]  /*0260*/  NOP ;  /* 0x0000000000007918 */ /* 0x000fc00000000000 */
[----:B------:R-:W-:-:S00]  /*0270*/  NOP ;  /* 0x0000000000007918 */ /* 0x000fc00000000000 */
.L_x_2:


//--------------------- .nv.global.init           --------------------------
	.section	.nv.global.init,"aw",@progbits
.nv.global.init:
	.type		$str,@object
	.size		$str,(.L_0 - $str)
$str:
        /*0000*/ 	.byte	0x25, 0x64, 0x78, 0x25, 0x64, 0x3d, 0x25, 0x64, 0x0a, 0x00
.L_0:


//--------------------- .nv.shared.reserved.0     --------------------------
	.section	.nv.shared.reserved.0,"aw",@nobits
	.weak		__nv_reservedSMEM_offset_0_alias
	.size		__nv_reservedSMEM_offset_0_alias, 0, 64
	.other		__nv_reservedSMEM_offset_0_alias,@"STO_CUDA_RESERVED_SHARED STV_DEFAULT"
__nv_reservedSMEM_offset_0_alias:
	.zero		0
	.zero		64


//--------------------- .nv.constant0._Z6kernelPiS_ --------------------------
	.section	.nv.constant0._Z6kernelPiS_,"a",@progbits
	.sectionflags	@""
	.align	4
.nv.constant0._Z6kernelPiS_:
	.zero		912


//--------------------- SYMBOLS --------------------------

	.type		.nv.reservedSmem.offset0,@object
	.size		.nv.reservedSmem.offset0,0x4
	.type		vprintf,@function
